//
// Generated by NVIDIA NVVM Compiler
//
// Compiler Build ID: CL-36424714
// Cuda compilation tools, release 13.0, V13.0.88
// Based on NVVM 20.0.0
//

.version 9.0
.target sm_100
.address_size 64

	// .globl	_Z7gpu_addPiS_S_

.visible .entry _Z7gpu_addPiS_S_(
	.param .u64 .ptr .align 1 _Z7gpu_addPiS_S__param_0,
	.param .u64 .ptr .align 1 _Z7gpu_addPiS_S__param_1,
	.param .u64 .ptr .align 1 _Z7gpu_addPiS_S__param_2
)
{
	.reg .pred 	%p<3>;
	.reg .b32 	%r<13>;
	.reg .b64 	%rd<11>;

	ld.param.u64 	%rd4, [_Z7gpu_addPiS_S__param_0];
	ld.param.u64 	%rd5, [_Z7gpu_addPiS_S__param_1];
	ld.param.u64 	%rd6, [_Z7gpu_addPiS_S__param_2];
	mov.u32 	%r6, %tid.x;
	mov.u32 	%r7, %ctaid.x;
	mov.u32 	%r1, %ntid.x;
	mad.lo.s32 	%r12, %r7, %r1, %r6;
	setp.gt.u32 	%p1, %r12, 99999999;
	@%p1 bra 	$L__BB0_3;
	mov.u32 	%r8, %nctaid.x;
	mul.lo.s32 	%r3, %r1, %r8;
	cvta.to.global.u64 	%rd1, %rd5;
	cvta.to.global.u64 	%rd2, %rd4;
	cvta.to.global.u64 	%rd3, %rd6;
$L__BB0_2:
	mul.wide.u32 	%rd7, %r12, 4;
	add.s64 	%rd8, %rd1, %rd7;
	ld.global.u32 	%r9, [%rd8];
	add.s64 	%rd9, %rd2, %rd7;
	ld.global.u32 	%r10, [%rd9];
	add.s32 	%r11, %r10, %r9;
	add.s64 	%rd10, %rd3, %rd7;
	st.global.u32 	[%rd10], %r11;
	add.s32 	%r12, %r12, %r3;
	setp.lt.u32 	%p2, %r12, 100000000;
	@%p2 bra 	$L__BB0_2;
$L__BB0_3:
	ret;

}


// ===== COMPILED SASS (sm_100) =====

	.target	sm_100

	.elftype	@"ET_EXEC"


//--------------------- .note.nv.tkinfo           --------------------------
	.section	.note.nv.tkinfo,"",@"SHT_NOTE"
	.sectionflags	@"SHF_NOTE_NV_TKINFO"
	.tkinfo
        /*0018*/ 	.word	0x00000002
        /*0030*/ 	.string	""
        /*0030*/ 	.string	"ptxas"
        /*0030*/ 	.string	"Cuda compilation tools, release 13.0, V13.0.88"
        /*0030*/ 	.string	"Build cuda_13.0.r13.0/compiler.36424714_0"
        /*0030*/ 	.string	"-arch sm_100 -m 64 "



//--------------------- .note.nv.cuinfo           --------------------------
	.section	.note.nv.cuinfo,"",@"SHT_NOTE"
	.sectionflags	@"SHF_NOTE_NV_CUINFO"
        /*0018*/ 	.short	0x0002
        /*001a*/ 	.short	0x0064
        /*001c*/ 	.short	0x0082
	.zero		2


//--------------------- .nv.info                  --------------------------
	.section	.nv.info,"",@"SHT_CUDA_INFO"
	.align	4


	//----- nvinfo : EIATTR_REGCOUNT
	.align		4
        /*0000*/ 	.byte	0x04, 0x2f
        /*0002*/ 	.short	(.L_1 - .L_0)
	.align		4
.L_0:
        /*0004*/ 	.word	index@(_Z7gpu_addPiS_S_)
        /*0008*/ 	.word	0x00000014


	//----- nvinfo : EIATTR_FRAME_SIZE
	.align		4
.L_1:
        /*000c*/ 	.byte	0x04, 0x11
        /*000e*/ 	.short	(.L_3 - .L_2)
	.align		4
.L_2:
        /*0010*/ 	.word	index@(_Z7gpu_addPiS_S_)
        /*0014*/ 	.word	0x00000000


	//----- nvinfo : EIATTR_MIN_STACK_SIZE
	.align		4
.L_3:
        /*0018*/ 	.byte	0x04, 0x12
        /*001a*/ 	.short	(.L_5 - .L_4)
	.align		4
.L_4:
        /*001c*/ 	.word	index@(_Z7gpu_addPiS_S_)
        /*0020*/ 	.word	0x00000000
.L_5:


//--------------------- .nv.compat                --------------------------
	.section	.nv.compat,"",@"SHT_CUDA_COMPAT_INFO"
	.align	4
        /*0000*/ 	.byte	0x02, 0x09, 0x00, 0x00, 0x02, 0x02, 0x01, 0x00, 0x02, 0x05, 0x05, 0x00, 0x03, 0x07, 0x01, 0x01
        /*0010*/ 	.byte	0x02, 0x03, 0x00, 0x00, 0x02, 0x06, 0x01, 0x00, 0x04, 0x0b, 0x08, 0x00, 0x09, 0x00, 0x00, 0x00
        /*0020*/ 	.byte	0x00, 0x00, 0x00, 0x00


//--------------------- .nv.info._Z7gpu_addPiS_S_ --------------------------
	.section	.nv.info._Z7gpu_addPiS_S_,"",@"SHT_CUDA_INFO"
	.sectionflags	@""
	.align	4


	//----- nvinfo : EIATTR_CUDA_API_VERSION
	.align		4
        /*0000*/ 	.byte	0x04, 0x37
        /*0002*/ 	.short	(.L_7 - .L_6)
.L_6:
        /*0004*/ 	.word	0x00000082


	//----- nvinfo : EIATTR_KPARAM_INFO
	.align		4
.L_7:
        /*0008*/ 	.byte	0x04, 0x17
        /*000a*/ 	.short	(.L_9 - .L_8)
.L_8:
        /*000c*/ 	.word	0x00000000
        /*0010*/ 	.short	0x0002
        /*0012*/ 	.short	0x0010
        /*0014*/ 	.byte	0x00, 0xf5, 0x21, 0x00


	//----- nvinfo : EIATTR_KPARAM_INFO
	.align		4
.L_9:
        /*0018*/ 	.byte	0x04, 0x17
        /*001a*/ 	.short	(.L_11 - .L_10)
.L_10:
        /*001c*/ 	.word	0x00000000
        /*0020*/ 	.short	0x0001
        /*0022*/ 	.short	0x0008
        /*0024*/ 	.byte	0x00, 0xf5, 0x21, 0x00


	//----- nvinfo : EIATTR_KPARAM_INFO
	.align		4
.L_11:
        /*0028*/ 	.byte	0x04, 0x17
        /*002a*/ 	.short	(.L_13 - .L_12)
.L_12:
        /*002c*/ 	.word	0x00000000
        /*0030*/ 	.short	0x0000
        /*0032*/ 	.short	0x0000
        /*0034*/ 	.byte	0x00, 0xf5, 0x21, 0x00


	//----- nvinfo : EIATTR_SPARSE_MMA_MASK
	.align		4
.L_13:
        /*0038*/ 	.byte	0x03, 0x50
        /*003a*/ 	.short	0x0000


	//----- nvinfo : EIATTR_MAXREG_COUNT
	.align		4
        /*003c*/ 	.byte	0x03, 0x1b
        /*003e*/ 	.short	0x00ff


	//----- nvinfo : EIATTR_MERCURY_ISA_VERSION
	.align		4
        /*0040*/ 	.byte	0x03, 0x5f
        /*0042*/ 	.short	0x0101


	//----- nvinfo : EIATTR_VRC_CTA_INIT_COUNT
	.align		4
        /*0044*/ 	.byte	0x02, 0x4a
	.zero		1
	.zero		1


	//----- nvinfo : EIATTR_EXIT_INSTR_OFFSETS
	.align		4
        /*0048*/ 	.byte	0x04, 0x1c
        /*004a*/ 	.short	(.L_15 - .L_14)


	//   ....[0]....
.L_14:
        /*004c*/ 	.word	0x00000060


	//   ....[1]....
        /*0050*/ 	.word	0x00000170


	//----- nvinfo : EIATTR_CRS_STACK_SIZE
	.align		4
.L_15:
        /*0054*/ 	.byte	0x04, 0x1e
        /*0056*/ 	.short	(.L_17 - .L_16)
.L_16:
        /*0058*/ 	.word	0x00000000


	//----- nvinfo : EIATTR_CBANK_PARAM_SIZE
	.align		4
.L_17:
        /*005c*/ 	.byte	0x03, 0x19
        /*005e*/ 	.short	0x0018


	//----- nvinfo : EIATTR_PARAM_CBANK
	.align		4
        /*0060*/ 	.byte	0x04, 0x0a
        /*0062*/ 	.short	(.L_19 - .L_18)
	.align		4
.L_18:
        /*0064*/ 	.word	index@(.nv.constant0._Z7gpu_addPiS_S_)
        /*0068*/ 	.short	0x0380
        /*006a*/ 	.short	0x0018


	//----- nvinfo : EIATTR_SW_WAR
	.align		4
.L_19:
        /*006c*/ 	.byte	0x04, 0x36
        /*006e*/ 	.short	(.L_21 - .L_20)
.L_20:
        /*0070*/ 	.word	0x00000008
.L_21:


//--------------------- .nv.callgraph             --------------------------
	.section	.nv.callgraph,"",@"SHT_CUDA_CALLGRAPH"
	.align	4
	.sectionentsize	8
	.align		4
        /*0000*/ 	.word	0x00000000
	.align		4
        /*0004*/ 	.word	0xffffffff
	.align		4
        /*0008*/ 	.word	0x00000000
	.align		4
        /*000c*/ 	.word	0xfffffffe
	.align		4
        /*0010*/ 	.word	0x00000000
	.align		4
        /*0014*/ 	.word	0xfffffffd
	.align		4
        /*0018*/ 	.word	0x00000000
	.align		4
        /*001c*/ 	.word	0xfffffffc


//--------------------- .text._Z7gpu_addPiS_S_    --------------------------
	.section	.text._Z7gpu_addPiS_S_,"ax",@progbits
	.align	128
        .global         _Z7gpu_addPiS_S_
        .type           _Z7gpu_addPiS_S_,@function
        .size           _Z7gpu_addPiS_S_,(.L_x_2 - _Z7gpu_addPiS_S_)
        .other          _Z7gpu_addPiS_S_,@"STO_CUDA_ENTRY STV_DEFAULT"
_Z7gpu_addPiS_S_:
.text._Z7gpu_addPiS_S_:
[----:B------:R-:W-:Y:S01]  /*0000*/  LDC R1, c[0x0][0x37c] ;  /* 0x0000df00ff017b82 */ /* 0x000fe20000000800 */
[----:B------:R-:W0:Y:S07]  /*0010*/  S2R R0, SR_TID.X ;  /* 0x0000000000007919 */ /* 0x000e2e0000002100 */
[----:B------:R-:W0:Y:S08]  /*0020*/  S2UR UR4, SR_CTAID.X ;  /* 0x00000000000479c3 */ /* 0x000e300000002500 */
[----:B------:R-:W0:Y:S02]  /*0030*/  LDC R15, c[0x0][0x360] ;  /* 0x0000d800ff0f7b82 */ /* 0x000e240000000800 */
[----:B0-----:R-:W-:-:S05]  /*0040*/  IMAD R0, R15, UR4, R0 ;  /* 0x000000040f007c24 */ /* 0x001fca000f8e0200 */
[----:B------:R-:W-:-:S13]  /*0050*/  ISETP.GT.U32.AND P0, PT, R0, 0x5f5e0ff, PT ;  /* 0x05f5e0ff0000780c */ /* 0x000fda0003f04070 */
[----:B------:R-:W-:Y:S05]  /*0060*/  @P0 EXIT ;  /* 0x000000000000094d */ /* 0x000fea0003800000 */
[----:B------:R-:W0:Y:S01]  /*0070*/  LDC.64 R12, c[0x0][0x390] ;  /* 0x0000e400ff0c7b82 */ /* 0x000e220000000a00 */
[----:B------:R-:W1:Y:S01]  /*0080*/  LDCU UR4, c[0x0][0x370] ;  /* 0x00006e00ff0477ac */ /* 0x000e620008000800 */
[----:B------:R-:W2:Y:S06]  /*0090*/  LDCU.64 UR6, c[0x0][0x358] ;  /* 0x00006b00ff0677ac */ /* 0x000eac0008000a00 */
[----:B------:R-:W3:Y:S08]  /*00a0*/  LDC.64 R10, c[0x0][0x380] ;  /* 0x0000e000ff0a7b82 */ /* 0x000ef00000000a00 */
[----:B------:R-:W4:Y:S01]  /*00b0*/  LDC.64 R8, c[0x0][0x388] ;  /* 0x0000e200ff087b82 */ /* 0x000f220000000a00 */
[----:B-1----:R-:W-:-:S07]  /*00c0*/  IMAD R15, R15, UR4, RZ ;  /* 0x000000040f0f7c24 */ /* 0x002fce000f8e02ff */
.L_x_0:
[----:B----4-:R-:W-:-:S04]  /*00d0*/  IMAD.WIDE.U32 R2, R0, 0x4, R8 ;  /* 0x0000000400027825 */ /* 0x010fc800078e0008 */
[C---:B---3--:R-:W-:Y:S02]  /*00e0*/  IMAD.WIDE.U32 R4, R0.reuse, 0x4, R10 ;  /* 0x0000000400047825 */ /* 0x048fe400078e000a */
[----:B--2---:R-:W2:Y:S04]  /*00f0*/  LDG.E R2, desc[UR6][R2.64] ;  /* 0x0000000602027981 */ /* 0x004ea8000c1e1900 */
[----:B------:R-:W2:Y:S01]  /*0100*/  LDG.E R5, desc[UR6][R4.64] ;  /* 0x0000000604057981 */ /* 0x000ea2000c1e1900 */
[----:B01----:R-:W-:Y:S01]  /*0110*/  IMAD.WIDE.U32 R6, R0, 0x4, R12 ;  /* 0x0000000400067825 */ /* 0x003fe200078e000c */
[----:B------:R-:W-:-:S04]  /*0120*/  IADD3 R0, PT, PT, R15, R0, RZ ;  /* 0x000000000f007210 */ /* 0x000fc80007ffe0ff */
[----:B------:R-:W-:Y:S02]  /*0130*/  ISETP.GE.U32.AND P0, PT, R0, 0x5f5e100, PT ;  /* 0x05f5e1000000780c */ /* 0x000fe40003f06070 */
[----:B--2---:R-:W-:-:S05]  /*0140*/  IADD3 R17, PT, PT, R2, R5, RZ ;  /* 0x0000000502117210 */ /* 0x004fca0007ffe0ff */
[----:B------:R1:W-:Y:S06]  /*0150*/  STG.E desc[UR6][R6.64], R17 ;  /* 0x0000001106007986 */ /* 0x0003ec000c101906 */
[----:B------:R-:W-:Y:S05]  /*0160*/  @!P0 BRA `(.L_x_0) ;  /* 0xfffffffc00d88947 */ /* 0x000fea000383ffff */
[----:B------:R-:W-:Y:S05]  /*0170*/  EXIT ;  /* 0x000000000000794d */ /* 0x000fea0003800000 */
.L_x_1:
[----:B------:R-:W-:-:S00]  /*0180*/  BRA `(.L_x_1) ;  /* 0xfffffffc00fc7947 */ /* 0x000fc0000383ffff */
[----:B------:R-:W-:-:S00]  /*0190*/  NOP ;  /* 0x0000000000007918 */ /* 0x000fc00000000000 */
        /* <DEDUP_REMOVED lines=14> */
.L_x_2:


//--------------------- .nv.shared.reserved.0     --------------------------
	.section	.nv.shared.reserved.0,"aw",@nobits
	.weak		__nv_reservedSMEM_offset_0_alias
	.size		__nv_reservedSMEM_offset_0_alias, 0, 64
	.other		__nv_reservedSMEM_offset_0_alias,@"STO_CUDA_RESERVED_SHARED STV_DEFAULT"
__nv_reservedSMEM_offset_0_alias:
	.zero		0
	.zero		64


//--------------------- .nv.constant0._Z7gpu_addPiS_S_ --------------------------
	.section	.nv.constant0._Z7gpu_addPiS_S_,"a",@progbits
	.sectionflags	@""
	.align	4
.nv.constant0._Z7gpu_addPiS_S_:
	.zero		920


//--------------------- SYMBOLS --------------------------

	.type		.nv.reservedSmem.offset0,@object
	.size		.nv.reservedSmem.offset0,0x4
